	.headerflags	@"EF_CUDA_TEXMODE_UNIFIED EF_CUDA_64BIT_ADDRESS EF_CUDA_ACCELERATORS EF_CUDA_SM90 EF_CUDA_VIRTUAL_SM(EF_CUDA_SM90)"
	.elftype	@"ET_EXEC"


//--------------------- .nv.info                  --------------------------
	.section	.nv.info,"",@"SHT_CUDA_INFO"
	.align	4


	//----- nvinfo : EIATTR_REGCOUNT
	.align		4
        /*0000*/ 	.byte	0x04, 0x2f
        /*0002*/ 	.short	(.L_1 - .L_0)
	.align		4
.L_0:
        /*0004*/ 	.word	index@(triton_poi_fused_avg_pool2d_29)
        /*0008*/ 	.word	0x00000016


	//----- nvinfo : EIATTR_MIN_STACK_SIZE
	.align		4
.L_1:
        /*000c*/ 	.byte	0x04, 0x12
        /*000e*/ 	.short	(.L_3 - .L_2)
	.align		4
.L_2:
        /*0010*/ 	.word	index@(triton_poi_fused_avg_pool2d_29)
        /*0014*/ 	.word	0x00000000


	//----- nvinfo : EIATTR_FRAME_SIZE
	.align		4
.L_3:
        /*0018*/ 	.byte	0x04, 0x11
        /*001a*/ 	.short	(.L_5 - .L_4)
	.align		4
.L_4:
        /*001c*/ 	.word	index@(triton_poi_fused_avg_pool2d_29)
        /*0020*/ 	.word	0x00000000


	//----- nvinfo : EIATTR_MIN_STACK_SIZE
	.align		4
.L_5:
        /*0024*/ 	.byte	0x04, 0x12
        /*0026*/ 	.short	(.L_7 - .L_6)
	.align		4
.L_6:
        /*0028*/ 	.word	index@(triton_poi_fused_avg_pool2d_29)
        /*002c*/ 	.word	0x00000000
.L_7:


//--------------------- .nv.info.triton_poi_fused_avg_pool2d_29 --------------------------
	.section	.nv.info.triton_poi_fused_avg_pool2d_29,"",@"SHT_CUDA_INFO"
	.sectionflags	@""
	.align	4


	//----- nvinfo : EIATTR_CUDA_API_VERSION
	.align		4
        /*0000*/ 	.byte	0x04, 0x37
        /*0002*/ 	.short	(.L_9 - .L_8)
.L_8:
        /*0004*/ 	.word	0x0000007c


	//----- nvinfo : EIATTR_KPARAM_INFO
	.align		4
.L_9:
        /*0008*/ 	.byte	0x04, 0x17
        /*000a*/ 	.short	(.L_11 - .L_10)
.L_10:
        /*000c*/ 	.word	0x00000000
        /*0010*/ 	.short	0x0002
        /*0012*/ 	.short	0x0010
        /*0014*/ 	.byte	0x00, 0xf0, 0x11, 0x00


	//----- nvinfo : EIATTR_KPARAM_INFO
	.align		4
.L_11:
        /*0018*/ 	.byte	0x04, 0x17
        /*001a*/ 	.short	(.L_13 - .L_12)
.L_12:
        /*001c*/ 	.word	0x00000000
        /*0020*/ 	.short	0x0001
        /*0022*/ 	.short	0x0008
        /*0024*/ 	.byte	0x00, 0xf4, 0x21, 0x00


	//----- nvinfo : EIATTR_KPARAM_INFO
	.align		4
.L_13:
        /*0028*/ 	.byte	0x04, 0x17
        /*002a*/ 	.short	(.L_15 - .L_14)
.L_14:
        /*002c*/ 	.word	0x00000000
        /*0030*/ 	.short	0x0000
        /*0032*/ 	.short	0x0000
        /*0034*/ 	.byte	0x00, 0xf4, 0x21, 0x00


	//----- nvinfo : EIATTR_SPARSE_MMA_MASK
	.align		4
.L_15:
        /*0038*/ 	.byte	0x03, 0x50
        /*003a*/ 	.short	0x0000


	//----- nvinfo : EIATTR_MAXREG_COUNT
	.align		4
        /*003c*/ 	.byte	0x03, 0x1b
        /*003e*/ 	.short	0x00ff


	//----- nvinfo : EIATTR_EXIT_INSTR_OFFSETS
	.align		4
        /*0040*/ 	.byte	0x04, 0x1c
        /*0042*/ 	.short	(.L_17 - .L_16)


	//   ....[0]....
.L_16:
        /*0044*/ 	.word	0x00000330


	//   ....[1]....
        /*0048*/ 	.word	0x00000360


	//----- nvinfo : EIATTR_REQNTID
	.align		4
.L_17:
        /*004c*/ 	.byte	0x04, 0x10
        /*004e*/ 	.short	(.L_19 - .L_18)
.L_18:
        /*0050*/ 	.word	0x00000080
        /*0054*/ 	.word	0x00000001
        /*0058*/ 	.word	0x00000001


	//----- nvinfo : EIATTR_CBANK_PARAM_SIZE
	.align		4
.L_19:
        /*005c*/ 	.byte	0x03, 0x19
        /*005e*/ 	.short	0x0014


	//----- nvinfo : EIATTR_PARAM_CBANK
	.align		4
        /*0060*/ 	.byte	0x04, 0x0a
        /*0062*/ 	.short	(.L_21 - .L_20)
	.align		4
.L_20:
        /*0064*/ 	.word	index@(.nv.constant0.triton_poi_fused_avg_pool2d_29)
        /*0068*/ 	.short	0x0210
        /*006a*/ 	.short	0x0014


	//----- nvinfo : EIATTR_SW_WAR
	.align		4
.L_21:
        /*006c*/ 	.byte	0x04, 0x36
        /*006e*/ 	.short	(.L_23 - .L_22)
.L_22:
        /*0070*/ 	.word	0x00000008
.L_23:


//--------------------- .nv.callgraph             --------------------------
	.section	.nv.callgraph,"",@"SHT_CUDA_CALLGRAPH"
	.align	4
	.sectionentsize	8
	.align		4
        /*0000*/ 	.word	0x00000000
	.align		4
        /*0004*/ 	.word	0xffffffff
	.align		4
        /*0008*/ 	.word	0x00000000
	.align		4
        /*000c*/ 	.word	0xfffffffe
	.align		4
        /*0010*/ 	.word	0x00000000
	.align		4
        /*0014*/ 	.word	0xfffffffd
	.align		4
        /*0018*/ 	.word	0x00000000
	.align		4
        /*001c*/ 	.word	0xfffffffc


//--------------------- .text.triton_poi_fused_avg_pool2d_29 --------------------------
	.section	.text.triton_poi_fused_avg_pool2d_29,"ax",@progbits
	.align	128
        .global         triton_poi_fused_avg_pool2d_29
        .type           triton_poi_fused_avg_pool2d_29,@function
        .size           triton_poi_fused_avg_pool2d_29,(.L_x_1 - triton_poi_fused_avg_pool2d_29)
        .other          triton_poi_fused_avg_pool2d_29,@"STO_CUDA_ENTRY STV_DEFAULT"
triton_poi_fused_avg_pool2d_29:
.text.triton_poi_fused_avg_pool2d_29:
[----:B------:R-:W0:Y:S02]  /*0000*/  LDC R1, c[0x0][0x28] ;  /* 0x00000a00ff017b82 */ /* 0x000e240000000800 */
[----:B------:R-:W1:Y:S01]  /*0010*/  S2R R0, SR_TID.X ;  /* 0x0000000000007919 */ /* 0x000e620000002100 */
[----:B------:R-:W2:Y:S01]  /*0020*/  LDC.64 R2, c[0x0][0x210] ;  /* 0x00008400ff027b82 */ /* 0x000ea20000000a00 */
[----:B------:R-:W-:Y:S01]  /*0030*/  CS2R R10, SRZ ;  /* 0x00000000000a7805 */ /* 0x000fe2000001ff00 */
[----:B------:R-:W-:Y:S01]  /*0040*/  ULDC.64 UR4, c[0x0][0x208] ;  /* 0x0000820000047ab9 */ /* 0x000fe20000000a00 */
[----:B------:R-:W3:Y:S01]  /*0050*/  S2R R5, SR_CTAID.X ;  /* 0x0000000000057919 */ /* 0x000ee20000002500 */
[----:B------:R-:W-:Y:S02]  /*0060*/  CS2R R12, SRZ ;  /* 0x00000000000c7805 */ /* 0x000fe4000001ff00 */
[----:B-1----:R-:W-:-:S04]  /*0070*/  LOP3.LUT R0, R0, 0x7f, RZ, 0xc0, !PT ;  /* 0x0000007f00007812 */ /* 0x002fc800078ec0ff */
[----:B---3--:R-:W-:-:S04]  /*0080*/  LEA R0, R5, R0, 0x7 ;  /* 0x0000000005007211 */ /* 0x008fc800078e38ff */
[C---:B------:R-:W-:Y:S02]  /*0090*/  ISETP.GE.AND P0, PT, R0.reuse, 0x200, PT ;  /* 0x000002000000780c */ /* 0x040fe40003f06270 */
[----:B------:R-:W-:-:S05]  /*00a0*/  SHF.L.U32 R5, R0, 0x4, RZ ;  /* 0x0000000400057819 */ /* 0x000fca00000006ff */
[----:B--2---:R-:W-:-:S06]  /*00b0*/  IMAD.WIDE R2, R5, 0x4, R2 ;  /* 0x0000000405027825 */ /* 0x004fcc00078e0202 */
[----:B------:R-:W2:Y:S04]  /*00c0*/  @!P0 LDG.E.EL R10, desc[UR4][R2.64] ;  /* 0x00000004020a8981 */ /* 0x000ea8000c2e1900 */
[----:B------:R-:W2:Y:S01]  /*00d0*/  @!P0 LDG.E.EL R11, desc[UR4][R2.64+0x4] ;  /* 0x00000404020b8981 */ /* 0x000ea2000c2e1900 */
[----:B------:R-:W-:-:S03]  /*00e0*/  CS2R R14, SRZ ;  /* 0x00000000000e7805 */ /* 0x000fc6000001ff00 */
[----:B------:R-:W3:Y:S04]  /*00f0*/  @!P0 LDG.E.EL R12, desc[UR4][R2.64+0x8] ;  /* 0x00000804020c8981 */ /* 0x000ee8000c2e1900 */
[----:B------:R-:W4:Y:S01]  /*0100*/  @!P0 LDG.E.EL R13, desc[UR4][R2.64+0xc] ;  /* 0x00000c04020d8981 */ /* 0x000f22000c2e1900 */
[----:B------:R-:W-:-:S03]  /*0110*/  CS2R R16, SRZ ;  /* 0x0000000000107805 */ /* 0x000fc6000001ff00 */
[----:B------:R-:W5:Y:S04]  /*0120*/  @!P0 LDG.E.EL R14, desc[UR4][R2.64+0x10] ;  /* 0x00001004020e8981 */ /* 0x000f68000c2e1900 */
[----:B------:R-:W5:Y:S01]  /*0130*/  @!P0 LDG.E.EL R15, desc[UR4][R2.64+0x14] ;  /* 0x00001404020f8981 */ /* 0x000f62000c2e1900 */
        /* <DEDUP_REMOVED lines=11> */
[----:B------:R-:W5:Y:S04]  /*01f0*/  @!P0 LDG.E.EL R6, desc[UR4][R2.64+0x34] ;  /* 0x0000340402068981 */ /* 0x000f68000c2e1900 */
[----:B------:R-:W5:Y:S04]  /*0200*/  @!P0 LDG.E.EL R5, desc[UR4][R2.64+0x38] ;  /* 0x0000380402058981 */ /* 0x000f68000c2e1900 */
[----:B------:R-:W5:Y:S01]  /*0210*/  @!P0 LDG.E.EL R4, desc[UR4][R2.64+0x3c] ;  /* 0x00003c0402048981 */ /* 0x000f62000c2e1900 */
[----:B--2---:R-:W-:-:S04]  /*0220*/  FADD R11, R11, R10 ;  /* 0x0000000a0b0b7221 */ /* 0x004fc80000000000 */
[----:B---3--:R-:W-:Y:S02]  /*0230*/  FADD R12, R11, R12 ;  /* 0x0000000c0b0c7221 */ /* 0x008fe40000000000 */
[----:B------:R-:W1:Y:S02]  /*0240*/  LDC.64 R10, c[0x0][0x218] ;  /* 0x00008600ff0a7b82 */ /* 0x000e640000000a00 */
[----:B----4-:R-:W-:-:S04]  /*0250*/  FADD R13, R12, R13 ;  /* 0x0000000d0c0d7221 */ /* 0x010fc80000000000 */
[----:B-----5:R-:W-:-:S04]  /*0260*/  FADD R14, R13, R14 ;  /* 0x0000000e0d0e7221 */ /* 0x020fc80000000000 */
[----:B------:R-:W-:-:S04]  /*0270*/  FADD R15, R14, R15 ;  /* 0x0000000f0e0f7221 */ /* 0x000fc80000000000 */
[----:B------:R-:W-:-:S04]  /*0280*/  FADD R16, R15, R16 ;  /* 0x000000100f107221 */ /* 0x000fc80000000000 */
[----:B------:R-:W-:-:S04]  /*0290*/  FADD R17, R16, R17 ;  /* 0x0000001110117221 */ /* 0x000fc80000000000 */
[----:B------:R-:W-:Y:S01]  /*02a0*/  FADD R18, R17, R18 ;  /* 0x0000001211127221 */ /* 0x000fe20000000000 */
[----:B-1----:R-:W-:-:S04]  /*02b0*/  IMAD.WIDE R10, R0, 0x4, R10 ;  /* 0x00000004000a7825 */ /* 0x002fc800078e020a */
[----:B------:R-:W-:-:S04]  /*02c0*/  FADD R18, R18, R19 ;  /* 0x0000001312127221 */ /* 0x000fc80000000000 */
[----:B------:R-:W-:-:S04]  /*02d0*/  FADD R9, R18, R9 ;  /* 0x0000000912097221 */ /* 0x000fc80000000000 */
[----:B------:R-:W-:-:S04]  /*02e0*/  FADD R8, R9, R8 ;  /* 0x0000000809087221 */ /* 0x000fc80000000000 */
[----:B------:R-:W-:-:S04]  /*02f0*/  FADD R7, R8, R7 ;  /* 0x0000000708077221 */ /* 0x000fc80000000000 */
[----:B------:R-:W-:-:S04]  /*0300*/  FADD R6, R7, R6 ;  /* 0x0000000607067221 */ /* 0x000fc80000000000 */
[----:B------:R-:W-:-:S04]  /*0310*/  FADD R5, R6, R5 ;  /* 0x0000000506057221 */ /* 0x000fc80000000000 */
[----:B------:R-:W-:Y:S01]  /*0320*/  FADD R4, R5, R4 ;  /* 0x0000000405047221 */ /* 0x000fe20000000000 */
[----:B------:R-:W-:Y:S06]  /*0330*/  @P0 EXIT ;  /* 0x000000000000094d */ /* 0x000fec0003800000 */
[----:B------:R-:W-:-:S05]  /*0340*/  FMUL R3, R4, 0.0625 ;  /* 0x3d80000004037820 */ /* 0x000fca0000400000 */
[----:B------:R-:W-:Y:S01]  /*0350*/  STG.E desc[UR4][R10.64], R3 ;  /* 0x000000030a007986 */ /* 0x000fe2000c101904 */
[----:B------:R-:W-:Y:S05]  /*0360*/  EXIT ;  /* 0x000000000000794d */ /* 0x000fea0003800000 */
.L_x_0:
[----:B------:R-:W-:-:S00]  /*0370*/  BRA `(.L_x_0) ;  /* 0xfffffffc00fc7947 */ /* 0x000fc0000383ffff */
[----:B------:R-:W-:-:S00]  /*0380*/  NOP ;  /* 0x0000000000007918 */ /* 0x000fc00000000000 */
[----:B------:R-:W-:-:S00]  /*0390*/  NOP ;  /* 0x0000000000007918 */ /* 0x000fc00000000000 */
[----:B------:R-:W-:-:S00]  /*03a0*/  NOP ;  /* 0x0000000000007918 */ /* 0x000fc00000000000 */
[----:B------:R-:W-:-:S00]  /*03b0*/  NOP ;  /* 0x0000000000007918 */ /* 0x000fc00000000000 */
[----:B------:R-:W-:-:S00]  /*03c0*/  NOP ;  /* 0x0000000000007918 */ /* 0x000fc00000000000 */
[----:B------:R-:W-:-:S00]  /*03d0*/  NOP ;  /* 0x0000000000007918 */ /* 0x000fc00000000000 */
[----:B------:R-:W-:-:S00]  /*03e0*/  NOP ;  /* 0x0000000000007918 */ /* 0x000fc00000000000 */
[----:B------:R-:W-:-:S00]  /*03f0*/  NOP ;  /* 0x0000000000007918 */ /* 0x000fc00000000000 */
.L_x_1:


//--------------------- .nv.constant0.triton_poi_fused_avg_pool2d_29 --------------------------
	.section	.nv.constant0.triton_poi_fused_avg_pool2d_29,"a",@progbits
	.sectionflags	@""
	.align	4
.nv.constant0.triton_poi_fused_avg_pool2d_29:
	.zero		548
